//
// Generated by NVIDIA NVVM Compiler
//
// Compiler Build ID: CL-36424714
// Cuda compilation tools, release 13.0, V13.0.88
// Based on NVVM 20.0.0
//

.version 9.0
.target sm_100
.address_size 64

	// .globl	_Z9matrixMulPfS_S_i
// _ZZ9matrixMulPfS_S_iE4ds_a has been demoted
// _ZZ9matrixMulPfS_S_iE4ds_b has been demoted

.visible .entry _Z9matrixMulPfS_S_i(
	.param .u64 .ptr .align 1 _Z9matrixMulPfS_S_i_param_0,
	.param .u64 .ptr .align 1 _Z9matrixMulPfS_S_i_param_1,
	.param .u64 .ptr .align 1 _Z9matrixMulPfS_S_i_param_2,
	.param .u32 _Z9matrixMulPfS_S_i_param_3
)
{
	.reg .pred 	%p<8>;
	.reg .b32 	%r<104>;
	.reg .b32 	%f<368>;
	.reg .b64 	%rd<40>;
	// demoted variable
	.shared .align 4 .b8 _ZZ9matrixMulPfS_S_iE4ds_a[1024];
	// demoted variable
	.shared .align 4 .b8 _ZZ9matrixMulPfS_S_iE4ds_b[1024];
	ld.param.u32 	%r31, [_Z9matrixMulPfS_S_i_param_3];
	mov.u32 	%r32, %ctaid.x;
	mov.u32 	%r33, %ctaid.y;
	mov.u32 	%r1, %tid.x;
	mov.u32 	%r2, %tid.y;
	shl.b32 	%r34, %r33, 4;
	add.s32 	%r3, %r34, %r2;
	shl.b32 	%r4, %r32, 4;
	add.s32 	%r5, %r4, %r1;
	shr.s32 	%r35, %r31, 31;
	shr.u32 	%r36, %r35, 28;
	add.s32 	%r37, %r31, %r36;
	shr.s32 	%r6, %r37, 4;
	setp.lt.s32 	%p1, %r31, 16;
	mov.f32 	%f367, 0f00000000;
	@%p1 bra 	$L__BB0_9;
	mad.lo.s32 	%r100, %r31, %r3, %r1;
	shl.b32 	%r39, %r2, 6;
	mov.u32 	%r40, _ZZ9matrixMulPfS_S_iE4ds_a;
	add.s32 	%r8, %r40, %r39;
	add.s32 	%r41, %r6, -1;
	setp.lt.u32 	%p2, %r41, 3;
	mov.f32 	%f367, 0f00000000;
	mov.b32 	%r103, 0;
	@%p2 bra 	$L__BB0_4;
	and.b32  	%r103, %r6, 134217724;
	neg.s32 	%r101, %r103;
	add.s32 	%r43, %r2, 48;
	mad.lo.s32 	%r44, %r31, %r43, %r1;
	add.s32 	%r99, %r44, %r4;
	add.s32 	%r45, %r2, 32;
	mad.lo.s32 	%r46, %r31, %r45, %r1;
	add.s32 	%r98, %r46, %r4;
	add.s32 	%r47, %r2, 16;
	mad.lo.s32 	%r48, %r31, %r47, %r1;
	add.s32 	%r97, %r48, %r4;
	mad.lo.s32 	%r49, %r2, %r31, %r1;
	add.s32 	%r96, %r49, %r4;
	mov.f32 	%f367, 0f00000000;
$L__BB0_3:
	.pragma "nounroll";
	ld.param.u64 	%rd36, [_Z9matrixMulPfS_S_i_param_1];
	ld.param.u64 	%rd33, [_Z9matrixMulPfS_S_i_param_0];
	cvta.to.global.u64 	%rd4, %rd33;
	mul.wide.s32 	%rd5, %r100, 4;
	add.s64 	%rd6, %rd4, %rd5;
	ld.global.f32 	%f14, [%rd6];
	shl.b32 	%r51, %r1, 2;
	add.s32 	%r52, %r8, %r51;
	st.shared.f32 	[%r52], %f14;
	cvta.to.global.u64 	%rd7, %rd36;
	mul.wide.u32 	%rd8, %r96, 4;
	add.s64 	%rd9, %rd7, %rd8;
	ld.global.f32 	%f15, [%rd9];
	mov.u32 	%r54, _ZZ9matrixMulPfS_S_iE4ds_b;
	add.s32 	%r55, %r54, %r51;
	add.s32 	%r56, %r55, %r39;
	st.shared.f32 	[%r56], %f15;
	bar.sync 	0;
	ld.shared.f32 	%f16, [%r8];
	ld.shared.f32 	%f17, [%r55];
	fma.rn.f32 	%f18, %f16, %f17, %f367;
	ld.shared.f32 	%f19, [%r8+4];
	ld.shared.f32 	%f20, [%r55+64];
	fma.rn.f32 	%f21, %f19, %f20, %f18;
	ld.shared.f32 	%f22, [%r8+8];
	ld.shared.f32 	%f23, [%r55+128];
	fma.rn.f32 	%f24, %f22, %f23, %f21;
	ld.shared.f32 	%f25, [%r8+12];
	ld.shared.f32 	%f26, [%r55+192];
	fma.rn.f32 	%f27, %f25, %f26, %f24;
	ld.shared.f32 	%f28, [%r8+16];
	ld.shared.f32 	%f29, [%r55+256];
	fma.rn.f32 	%f30, %f28, %f29, %f27;
	ld.shared.f32 	%f31, [%r8+20];
	ld.shared.f32 	%f32, [%r55+320];
	fma.rn.f32 	%f33, %f31, %f32, %f30;
	ld.shared.f32 	%f34, [%r8+24];
	ld.shared.f32 	%f35, [%r55+384];
	fma.rn.f32 	%f36, %f34, %f35, %f33;
	ld.shared.f32 	%f37, [%r8+28];
	ld.shared.f32 	%f38, [%r55+448];
	fma.rn.f32 	%f39, %f37, %f38, %f36;
	ld.shared.f32 	%f40, [%r8+32];
	ld.shared.f32 	%f41, [%r55+512];
	fma.rn.f32 	%f42, %f40, %f41, %f39;
	ld.shared.f32 	%f43, [%r8+36];
	ld.shared.f32 	%f44, [%r55+576];
	fma.rn.f32 	%f45, %f43, %f44, %f42;
	ld.shared.f32 	%f46, [%r8+40];
	ld.shared.f32 	%f47, [%r55+640];
	fma.rn.f32 	%f48, %f46, %f47, %f45;
	ld.shared.f32 	%f49, [%r8+44];
	ld.shared.f32 	%f50, [%r55+704];
	fma.rn.f32 	%f51, %f49, %f50, %f48;
	ld.shared.f32 	%f52, [%r8+48];
	ld.shared.f32 	%f53, [%r55+768];
	fma.rn.f32 	%f54, %f52, %f53, %f51;
	ld.shared.f32 	%f55, [%r8+52];
	ld.shared.f32 	%f56, [%r55+832];
	fma.rn.f32 	%f57, %f55, %f56, %f54;
	ld.shared.f32 	%f58, [%r8+56];
	ld.shared.f32 	%f59, [%r55+896];
	fma.rn.f32 	%f60, %f58, %f59, %f57;
	ld.shared.f32 	%f61, [%r8+60];
	ld.shared.f32 	%f62, [%r55+960];
	fma.rn.f32 	%f63, %f61, %f62, %f60;
	bar.sync 	0;
	ld.global.f32 	%f64, [%rd6+64];
	st.shared.f32 	[%r52], %f64;
	mul.wide.u32 	%rd10, %r97, 4;
	add.s64 	%rd11, %rd7, %rd10;
	ld.global.f32 	%f65, [%rd11];
	st.shared.f32 	[%r56], %f65;
	bar.sync 	0;
	ld.shared.f32 	%f66, [%r8];
	ld.shared.f32 	%f67, [%r55];
	fma.rn.f32 	%f68, %f66, %f67, %f63;
	ld.shared.f32 	%f69, [%r8+4];
	ld.shared.f32 	%f70, [%r55+64];
	fma.rn.f32 	%f71, %f69, %f70, %f68;
	ld.shared.f32 	%f72, [%r8+8];
	ld.shared.f32 	%f73, [%r55+128];
	fma.rn.f32 	%f74, %f72, %f73, %f71;
	ld.shared.f32 	%f75, [%r8+12];
	ld.shared.f32 	%f76, [%r55+192];
	fma.rn.f32 	%f77, %f75, %f76, %f74;
	ld.shared.f32 	%f78, [%r8+16];
	ld.shared.f32 	%f79, [%r55+256];
	fma.rn.f32 	%f80, %f78, %f79, %f77;
	ld.shared.f32 	%f81, [%r8+20];
	ld.shared.f32 	%f82, [%r55+320];
	fma.rn.f32 	%f83, %f81, %f82, %f80;
	ld.shared.f32 	%f84, [%r8+24];
	ld.shared.f32 	%f85, [%r55+384];
	fma.rn.f32 	%f86, %f84, %f85, %f83;
	ld.shared.f32 	%f87, [%r8+28];
	ld.shared.f32 	%f88, [%r55+448];
	fma.rn.f32 	%f89, %f87, %f88, %f86;
	ld.shared.f32 	%f90, [%r8+32];
	ld.shared.f32 	%f91, [%r55+512];
	fma.rn.f32 	%f92, %f90, %f91, %f89;
	ld.shared.f32 	%f93, [%r8+36];
	ld.shared.f32 	%f94, [%r55+576];
	fma.rn.f32 	%f95, %f93, %f94, %f92;
	ld.shared.f32 	%f96, [%r8+40];
	ld.shared.f32 	%f97, [%r55+640];
	fma.rn.f32 	%f98, %f96, %f97, %f95;
	ld.shared.f32 	%f99, [%r8+44];
	ld.shared.f32 	%f100, [%r55+704];
	fma.rn.f32 	%f101, %f99, %f100, %f98;
	ld.shared.f32 	%f102, [%r8+48];
	ld.shared.f32 	%f103, [%r55+768];
	fma.rn.f32 	%f104, %f102, %f103, %f101;
	ld.shared.f32 	%f105, [%r8+52];
	ld.shared.f32 	%f106, [%r55+832];
	fma.rn.f32 	%f107, %f105, %f106, %f104;
	ld.shared.f32 	%f108, [%r8+56];
	ld.shared.f32 	%f109, [%r55+896];
	fma.rn.f32 	%f110, %f108, %f109, %f107;
	ld.shared.f32 	%f111, [%r8+60];
	ld.shared.f32 	%f112, [%r55+960];
	fma.rn.f32 	%f113, %f111, %f112, %f110;
	bar.sync 	0;
	ld.global.f32 	%f114, [%rd6+128];
	st.shared.f32 	[%r52], %f114;
	mul.wide.u32 	%rd12, %r98, 4;
	add.s64 	%rd13, %rd7, %rd12;
	ld.global.f32 	%f115, [%rd13];
	st.shared.f32 	[%r56], %f115;
	bar.sync 	0;
	ld.shared.f32 	%f116, [%r8];
	ld.shared.f32 	%f117, [%r55];
	fma.rn.f32 	%f118, %f116, %f117, %f113;
	ld.shared.f32 	%f119, [%r8+4];
	ld.shared.f32 	%f120, [%r55+64];
	fma.rn.f32 	%f121, %f119, %f120, %f118;
	ld.shared.f32 	%f122, [%r8+8];
	ld.shared.f32 	%f123, [%r55+128];
	fma.rn.f32 	%f124, %f122, %f123, %f121;
	ld.shared.f32 	%f125, [%r8+12];
	ld.shared.f32 	%f126, [%r55+192];
	fma.rn.f32 	%f127, %f125, %f126, %f124;
	ld.shared.f32 	%f128, [%r8+16];
	ld.shared.f32 	%f129, [%r55+256];
	fma.rn.f32 	%f130, %f128, %f129, %f127;
	ld.shared.f32 	%f131, [%r8+20];
	ld.shared.f32 	%f132, [%r55+320];
	fma.rn.f32 	%f133, %f131, %f132, %f130;
	ld.shared.f32 	%f134, [%r8+24];
	ld.shared.f32 	%f135, [%r55+384];
	fma.rn.f32 	%f136, %f134, %f135, %f133;
	ld.shared.f32 	%f137, [%r8+28];
	ld.shared.f32 	%f138, [%r55+448];
	fma.rn.f32 	%f139, %f137, %f138, %f136;
	ld.shared.f32 	%f140, [%r8+32];
	ld.shared.f32 	%f141, [%r55+512];
	fma.rn.f32 	%f142, %f140, %f141, %f139;
	ld.shared.f32 	%f143, [%r8+36];
	ld.shared.f32 	%f144, [%r55+576];
	fma.rn.f32 	%f145, %f143, %f144, %f142;
	ld.shared.f32 	%f146, [%r8+40];
	ld.shared.f32 	%f147, [%r55+640];
	fma.rn.f32 	%f148, %f146, %f147, %f145;
	ld.shared.f32 	%f149, [%r8+44];
	ld.shared.f32 	%f150, [%r55+704];
	fma.rn.f32 	%f151, %f149, %f150, %f148;
	ld.shared.f32 	%f152, [%r8+48];
	ld.shared.f32 	%f153, [%r55+768];
	fma.rn.f32 	%f154, %f152, %f153, %f151;
	ld.shared.f32 	%f155, [%r8+52];
	ld.shared.f32 	%f156, [%r55+832];
	fma.rn.f32 	%f157, %f155, %f156, %f154;
	ld.shared.f32 	%f158, [%r8+56];
	ld.shared.f32 	%f159, [%r55+896];
	fma.rn.f32 	%f160, %f158, %f159, %f157;
	ld.shared.f32 	%f161, [%r8+60];
	ld.shared.f32 	%f162, [%r55+960];
	fma.rn.f32 	%f163, %f161, %f162, %f160;
	bar.sync 	0;
	ld.global.f32 	%f164, [%rd6+192];
	st.shared.f32 	[%r52], %f164;
	mul.wide.u32 	%rd14, %r99, 4;
	add.s64 	%rd15, %rd7, %rd14;
	ld.global.f32 	%f165, [%rd15];
	st.shared.f32 	[%r56], %f165;
	bar.sync 	0;
	ld.shared.f32 	%f166, [%r8];
	ld.shared.f32 	%f167, [%r55];
	fma.rn.f32 	%f168, %f166, %f167, %f163;
	ld.shared.f32 	%f169, [%r8+4];
	ld.shared.f32 	%f170, [%r55+64];
	fma.rn.f32 	%f171, %f169, %f170, %f168;
	ld.shared.f32 	%f172, [%r8+8];
	ld.shared.f32 	%f173, [%r55+128];
	fma.rn.f32 	%f174, %f172, %f173, %f171;
	ld.shared.f32 	%f175, [%r8+12];
	ld.shared.f32 	%f176, [%r55+192];
	fma.rn.f32 	%f177, %f175, %f176, %f174;
	ld.shared.f32 	%f178, [%r8+16];
	ld.shared.f32 	%f179, [%r55+256];
	fma.rn.f32 	%f180, %f178, %f179, %f177;
	ld.shared.f32 	%f181, [%r8+20];
	ld.shared.f32 	%f182, [%r55+320];
	fma.rn.f32 	%f183, %f181, %f182, %f180;
	ld.shared.f32 	%f184, [%r8+24];
	ld.shared.f32 	%f185, [%r55+384];
	fma.rn.f32 	%f186, %f184, %f185, %f183;
	ld.shared.f32 	%f187, [%r8+28];
	ld.shared.f32 	%f188, [%r55+448];
	fma.rn.f32 	%f189, %f187, %f188, %f186;
	ld.shared.f32 	%f190, [%r8+32];
	ld.shared.f32 	%f191, [%r55+512];
	fma.rn.f32 	%f192, %f190, %f191, %f189;
	ld.shared.f32 	%f193, [%r8+36];
	ld.shared.f32 	%f194, [%r55+576];
	fma.rn.f32 	%f195, %f193, %f194, %f192;
	ld.shared.f32 	%f196, [%r8+40];
	ld.shared.f32 	%f197, [%r55+640];
	fma.rn.f32 	%f198, %f196, %f197, %f195;
	ld.shared.f32 	%f199, [%r8+44];
	ld.shared.f32 	%f200, [%r55+704];
	fma.rn.f32 	%f201, %f199, %f200, %f198;
	ld.shared.f32 	%f202, [%r8+48];
	ld.shared.f32 	%f203, [%r55+768];
	fma.rn.f32 	%f204, %f202, %f203, %f201;
	ld.shared.f32 	%f205, [%r8+52];
	ld.shared.f32 	%f206, [%r55+832];
	fma.rn.f32 	%f207, %f205, %f206, %f204;
	ld.shared.f32 	%f208, [%r8+56];
	ld.shared.f32 	%f209, [%r55+896];
	fma.rn.f32 	%f210, %f208, %f209, %f207;
	ld.shared.f32 	%f211, [%r8+60];
	ld.shared.f32 	%f212, [%r55+960];
	fma.rn.f32 	%f367, %f211, %f212, %f210;
	bar.sync 	0;
	add.s32 	%r101, %r101, 4;
	add.s32 	%r100, %r100, 64;
	shl.b32 	%r57, %r31, 6;
	add.s32 	%r99, %r99, %r57;
	add.s32 	%r98, %r98, %r57;
	add.s32 	%r97, %r97, %r57;
	add.s32 	%r96, %r96, %r57;
	setp.ne.s32 	%p3, %r101, 0;
	@%p3 bra 	$L__BB0_3;
$L__BB0_4:
	and.b32  	%r28, %r6, 3;
	setp.eq.s32 	%p4, %r28, 0;
	@%p4 bra 	$L__BB0_9;
	setp.eq.s32 	%p5, %r28, 1;
	@%p5 bra 	$L__BB0_7;
	ld.param.u64 	%rd37, [_Z9matrixMulPfS_S_i_param_1];
	ld.param.u64 	%rd34, [_Z9matrixMulPfS_S_i_param_0];
	shl.b32 	%r58, %r103, 4;
	mad.lo.s32 	%r63, %r31, %r3, %r1;
	add.s32 	%r64, %r63, %r58;
	cvta.to.global.u64 	%rd16, %rd34;
	mul.wide.s32 	%rd17, %r64, 4;
	add.s64 	%rd18, %rd16, %rd17;
	ld.global.f32 	%f214, [%rd18];
	shl.b32 	%r65, %r1, 2;
	add.s32 	%r66, %r8, %r65;
	st.shared.f32 	[%r66], %f214;
	add.s32 	%r67, %r58, %r2;
	mad.lo.s32 	%r68, %r67, %r31, %r5;
	cvta.to.global.u64 	%rd19, %rd37;
	mul.wide.u32 	%rd20, %r68, 4;
	add.s64 	%rd21, %rd19, %rd20;
	ld.global.f32 	%f215, [%rd21];
	mov.u32 	%r70, _ZZ9matrixMulPfS_S_iE4ds_b;
	add.s32 	%r71, %r70, %r65;
	add.s32 	%r72, %r71, %r39;
	st.shared.f32 	[%r72], %f215;
	bar.sync 	0;
	ld.shared.f32 	%f216, [%r8];
	ld.shared.f32 	%f217, [%r71];
	fma.rn.f32 	%f218, %f216, %f217, %f367;
	ld.shared.f32 	%f219, [%r8+4];
	ld.shared.f32 	%f220, [%r71+64];
	fma.rn.f32 	%f221, %f219, %f220, %f218;
	ld.shared.f32 	%f222, [%r8+8];
	ld.shared.f32 	%f223, [%r71+128];
	fma.rn.f32 	%f224, %f222, %f223, %f221;
	ld.shared.f32 	%f225, [%r8+12];
	ld.shared.f32 	%f226, [%r71+192];
	fma.rn.f32 	%f227, %f225, %f226, %f224;
	ld.shared.f32 	%f228, [%r8+16];
	ld.shared.f32 	%f229, [%r71+256];
	fma.rn.f32 	%f230, %f228, %f229, %f227;
	ld.shared.f32 	%f231, [%r8+20];
	ld.shared.f32 	%f232, [%r71+320];
	fma.rn.f32 	%f233, %f231, %f232, %f230;
	ld.shared.f32 	%f234, [%r8+24];
	ld.shared.f32 	%f235, [%r71+384];
	fma.rn.f32 	%f236, %f234, %f235, %f233;
	ld.shared.f32 	%f237, [%r8+28];
	ld.shared.f32 	%f238, [%r71+448];
	fma.rn.f32 	%f239, %f237, %f238, %f236;
	ld.shared.f32 	%f240, [%r8+32];
	ld.shared.f32 	%f241, [%r71+512];
	fma.rn.f32 	%f242, %f240, %f241, %f239;
	ld.shared.f32 	%f243, [%r8+36];
	ld.shared.f32 	%f244, [%r71+576];
	fma.rn.f32 	%f245, %f243, %f244, %f242;
	ld.shared.f32 	%f246, [%r8+40];
	ld.shared.f32 	%f247, [%r71+640];
	fma.rn.f32 	%f248, %f246, %f247, %f245;
	ld.shared.f32 	%f249, [%r8+44];
	ld.shared.f32 	%f250, [%r71+704];
	fma.rn.f32 	%f251, %f249, %f250, %f248;
	ld.shared.f32 	%f252, [%r8+48];
	ld.shared.f32 	%f253, [%r71+768];
	fma.rn.f32 	%f254, %f252, %f253, %f251;
	ld.shared.f32 	%f255, [%r8+52];
	ld.shared.f32 	%f256, [%r71+832];
	fma.rn.f32 	%f257, %f255, %f256, %f254;
	ld.shared.f32 	%f258, [%r8+56];
	ld.shared.f32 	%f259, [%r71+896];
	fma.rn.f32 	%f260, %f258, %f259, %f257;
	ld.shared.f32 	%f261, [%r8+60];
	ld.shared.f32 	%f262, [%r71+960];
	fma.rn.f32 	%f263, %f261, %f262, %f260;
	bar.sync 	0;
	ld.global.f32 	%f264, [%rd18+64];
	st.shared.f32 	[%r66], %f264;
	add.s32 	%r73, %r67, 16;
	mad.lo.s32 	%r74, %r73, %r31, %r5;
	mul.wide.u32 	%rd22, %r74, 4;
	add.s64 	%rd23, %rd19, %rd22;
	ld.global.f32 	%f265, [%rd23];
	st.shared.f32 	[%r72], %f265;
	bar.sync 	0;
	ld.shared.f32 	%f266, [%r8];
	ld.shared.f32 	%f267, [%r71];
	fma.rn.f32 	%f268, %f266, %f267, %f263;
	ld.shared.f32 	%f269, [%r8+4];
	ld.shared.f32 	%f270, [%r71+64];
	fma.rn.f32 	%f271, %f269, %f270, %f268;
	ld.shared.f32 	%f272, [%r8+8];
	ld.shared.f32 	%f273, [%r71+128];
	fma.rn.f32 	%f274, %f272, %f273, %f271;
	ld.shared.f32 	%f275, [%r8+12];
	ld.shared.f32 	%f276, [%r71+192];
	fma.rn.f32 	%f277, %f275, %f276, %f274;
	ld.shared.f32 	%f278, [%r8+16];
	ld.shared.f32 	%f279, [%r71+256];
	fma.rn.f32 	%f280, %f278, %f279, %f277;
	ld.shared.f32 	%f281, [%r8+20];
	ld.shared.f32 	%f282, [%r71+320];
	fma.rn.f32 	%f283, %f281, %f282, %f280;
	ld.shared.f32 	%f284, [%r8+24];
	ld.shared.f32 	%f285, [%r71+384];
	fma.rn.f32 	%f286, %f284, %f285, %f283;
	ld.shared.f32 	%f287, [%r8+28];
	ld.shared.f32 	%f288, [%r71+448];
	fma.rn.f32 	%f289, %f287, %f288, %f286;
	ld.shared.f32 	%f290, [%r8+32];
	ld.shared.f32 	%f291, [%r71+512];
	fma.rn.f32 	%f292, %f290, %f291, %f289;
	ld.shared.f32 	%f293, [%r8+36];
	ld.shared.f32 	%f294, [%r71+576];
	fma.rn.f32 	%f295, %f293, %f294, %f292;
	ld.shared.f32 	%f296, [%r8+40];
	ld.shared.f32 	%f297, [%r71+640];
	fma.rn.f32 	%f298, %f296, %f297, %f295;
	ld.shared.f32 	%f299, [%r8+44];
	ld.shared.f32 	%f300, [%r71+704];
	fma.rn.f32 	%f301, %f299, %f300, %f298;
	ld.shared.f32 	%f302, [%r8+48];
	ld.shared.f32 	%f303, [%r71+768];
	fma.rn.f32 	%f304, %f302, %f303, %f301;
	ld.shared.f32 	%f305, [%r8+52];
	ld.shared.f32 	%f306, [%r71+832];
	fma.rn.f32 	%f307, %f305, %f306, %f304;
	ld.shared.f32 	%f308, [%r8+56];
	ld.shared.f32 	%f309, [%r71+896];
	fma.rn.f32 	%f310, %f308, %f309, %f307;
	ld.shared.f32 	%f311, [%r8+60];
	ld.shared.f32 	%f312, [%r71+960];
	fma.rn.f32 	%f367, %f311, %f312, %f310;
	bar.sync 	0;
	add.s32 	%r103, %r103, 2;
$L__BB0_7:
	and.b32  	%r75, %r6, 1;
	setp.eq.b32 	%p6, %r75, 1;
	not.pred 	%p7, %p6;
	@%p7 bra 	$L__BB0_9;
	ld.param.u64 	%rd38, [_Z9matrixMulPfS_S_i_param_1];
	ld.param.u64 	%rd35, [_Z9matrixMulPfS_S_i_param_0];
	shl.b32 	%r76, %r103, 4;
	mad.lo.s32 	%r81, %r31, %r3, %r1;
	add.s32 	%r82, %r81, %r76;
	cvta.to.global.u64 	%rd24, %rd35;
	mul.wide.s32 	%rd25, %r82, 4;
	add.s64 	%rd26, %rd24, %rd25;
	ld.global.f32 	%f313, [%rd26];
	shl.b32 	%r83, %r1, 2;
	add.s32 	%r84, %r8, %r83;
	st.shared.f32 	[%r84], %f313;
	add.s32 	%r85, %r76, %r2;
	mad.lo.s32 	%r86, %r85, %r31, %r5;
	cvta.to.global.u64 	%rd27, %rd38;
	mul.wide.u32 	%rd28, %r86, 4;
	add.s64 	%rd29, %rd27, %rd28;
	ld.global.f32 	%f314, [%rd29];
	mov.u32 	%r88, _ZZ9matrixMulPfS_S_iE4ds_b;
	add.s32 	%r89, %r88, %r83;
	add.s32 	%r90, %r89, %r39;
	st.shared.f32 	[%r90], %f314;
	bar.sync 	0;
	ld.shared.f32 	%f315, [%r8];
	ld.shared.f32 	%f316, [%r89];
	fma.rn.f32 	%f317, %f315, %f316, %f367;
	ld.shared.f32 	%f318, [%r8+4];
	ld.shared.f32 	%f319, [%r89+64];
	fma.rn.f32 	%f320, %f318, %f319, %f317;
	ld.shared.f32 	%f321, [%r8+8];
	ld.shared.f32 	%f322, [%r89+128];
	fma.rn.f32 	%f323, %f321, %f322, %f320;
	ld.shared.f32 	%f324, [%r8+12];
	ld.shared.f32 	%f325, [%r89+192];
	fma.rn.f32 	%f326, %f324, %f325, %f323;
	ld.shared.f32 	%f327, [%r8+16];
	ld.shared.f32 	%f328, [%r89+256];
	fma.rn.f32 	%f329, %f327, %f328, %f326;
	ld.shared.f32 	%f330, [%r8+20];
	ld.shared.f32 	%f331, [%r89+320];
	fma.rn.f32 	%f332, %f330, %f331, %f329;
	ld.shared.f32 	%f333, [%r8+24];
	ld.shared.f32 	%f334, [%r89+384];
	fma.rn.f32 	%f335, %f333, %f334, %f332;
	ld.shared.f32 	%f336, [%r8+28];
	ld.shared.f32 	%f337, [%r89+448];
	fma.rn.f32 	%f338, %f336, %f337, %f335;
	ld.shared.f32 	%f339, [%r8+32];
	ld.shared.f32 	%f340, [%r89+512];
	fma.rn.f32 	%f341, %f339, %f340, %f338;
	ld.shared.f32 	%f342, [%r8+36];
	ld.shared.f32 	%f343, [%r89+576];
	fma.rn.f32 	%f344, %f342, %f343, %f341;
	ld.shared.f32 	%f345, [%r8+40];
	ld.shared.f32 	%f346, [%r89+640];
	fma.rn.f32 	%f347, %f345, %f346, %f344;
	ld.shared.f32 	%f348, [%r8+44];
	ld.shared.f32 	%f349, [%r89+704];
	fma.rn.f32 	%f350, %f348, %f349, %f347;
	ld.shared.f32 	%f351, [%r8+48];
	ld.shared.f32 	%f352, [%r89+768];
	fma.rn.f32 	%f353, %f351, %f352, %f350;
	ld.shared.f32 	%f354, [%r8+52];
	ld.shared.f32 	%f355, [%r89+832];
	fma.rn.f32 	%f356, %f354, %f355, %f353;
	ld.shared.f32 	%f357, [%r8+56];
	ld.shared.f32 	%f358, [%r89+896];
	fma.rn.f32 	%f359, %f357, %f358, %f356;
	ld.shared.f32 	%f360, [%r8+60];
	ld.shared.f32 	%f361, [%r89+960];
	fma.rn.f32 	%f367, %f360, %f361, %f359;
	bar.sync 	0;
$L__BB0_9:
	ld.param.u64 	%rd39, [_Z9matrixMulPfS_S_i_param_2];
	cvta.to.global.u64 	%rd30, %rd39;
	mad.lo.s32 	%r95, %r31, %r3, %r5;
	mul.wide.s32 	%rd31, %r95, 4;
	add.s64 	%rd32, %rd30, %rd31;
	st.global.f32 	[%rd32], %f367;
	ret;

}


// ===== COMPILED SASS (sm_100) =====

	.target	sm_100

	.elftype	@"ET_EXEC"


//--------------------- .note.nv.tkinfo           --------------------------
	.section	.note.nv.tkinfo,"",@"SHT_NOTE"
	.sectionflags	@"SHF_NOTE_NV_TKINFO"
	.tkinfo
        /*0018*/ 	.word	0x00000002
        /*0030*/ 	.string	""
        /*0030*/ 	.string	"ptxas"
        /*0030*/ 	.string	"Cuda compilation tools, release 13.0, V13.0.88"
        /*0030*/ 	.string	"Build cuda_13.0.r13.0/compiler.36424714_0"
        /*0030*/ 	.string	"-arch sm_100 -m 64 "



//--------------------- .note.nv.cuinfo           --------------------------
	.section	.note.nv.cuinfo,"",@"SHT_NOTE"
	.sectionflags	@"SHF_NOTE_NV_CUINFO"
        /*0018*/ 	.short	0x0002
        /*001a*/ 	.short	0x0064
        /*001c*/ 	.short	0x0082
	.zero		2


//--------------------- .nv.info                  --------------------------
	.section	.nv.info,"",@"SHT_CUDA_INFO"
	.align	4


	//----- nvinfo : EIATTR_REGCOUNT
	.align		4
        /*0000*/ 	.byte	0x04, 0x2f
        /*0002*/ 	.short	(.L_1 - .L_0)
	.align		4
.L_0:
        /*0004*/ 	.word	index@(_Z9matrixMulPfS_S_i)
        /*0008*/ 	.word	0x00000028


	//----- nvinfo : EIATTR_FRAME_SIZE
	.align		4
.L_1:
        /*000c*/ 	.byte	0x04, 0x11
        /*000e*/ 	.short	(.L_3 - .L_2)
	.align		4
.L_2:
        /*0010*/ 	.word	index@(_Z9matrixMulPfS_S_i)
        /*0014*/ 	.word	0x00000000


	//----- nvinfo : EIATTR_MIN_STACK_SIZE
	.align		4
.L_3:
        /*0018*/ 	.byte	0x04, 0x12
        /*001a*/ 	.short	(.L_5 - .L_4)
	.align		4
.L_4:
        /*001c*/ 	.word	index@(_Z9matrixMulPfS_S_i)
        /*0020*/ 	.word	0x00000000
.L_5:


//--------------------- .nv.compat                --------------------------
	.section	.nv.compat,"",@"SHT_CUDA_COMPAT_INFO"
	.align	4
        /*0000*/ 	.byte	0x02, 0x09, 0x00, 0x00, 0x02, 0x02, 0x01, 0x00, 0x02, 0x05, 0x05, 0x00, 0x03, 0x07, 0x01, 0x01
        /*0010*/ 	.byte	0x02, 0x03, 0x00, 0x00, 0x02, 0x06, 0x01, 0x00, 0x04, 0x0b, 0x08, 0x00, 0x09, 0x00, 0x00, 0x00
        /*0020*/ 	.byte	0x00, 0x00, 0x00, 0x00


//--------------------- .nv.info._Z9matrixMulPfS_S_i --------------------------
	.section	.nv.info._Z9matrixMulPfS_S_i,"",@"SHT_CUDA_INFO"
	.sectionflags	@""
	.align	4


	//----- nvinfo : EIATTR_CUDA_API_VERSION
	.align		4
        /*0000*/ 	.byte	0x04, 0x37
        /*0002*/ 	.short	(.L_7 - .L_6)
.L_6:
        /*0004*/ 	.word	0x00000082


	//----- nvinfo : EIATTR_KPARAM_INFO
	.align		4
.L_7:
        /*0008*/ 	.byte	0x04, 0x17
        /*000a*/ 	.short	(.L_9 - .L_8)
.L_8:
        /*000c*/ 	.word	0x00000000
        /*0010*/ 	.short	0x0003
        /*0012*/ 	.short	0x0018
        /*0014*/ 	.byte	0x00, 0xf0, 0x11, 0x00


	//----- nvinfo : EIATTR_KPARAM_INFO
	.align		4
.L_9:
        /*0018*/ 	.byte	0x04, 0x17
        /*001a*/ 	.short	(.L_11 - .L_10)
.L_10:
        /*001c*/ 	.word	0x00000000
        /*0020*/ 	.short	0x0002
        /*0022*/ 	.short	0x0010
        /*0024*/ 	.byte	0x00, 0xf5, 0x21, 0x00


	//----- nvinfo : EIATTR_KPARAM_INFO
	.align		4
.L_11:
        /*0028*/ 	.byte	0x04, 0x17
        /*002a*/ 	.short	(.L_13 - .L_12)
.L_12:
        /*002c*/ 	.word	0x00000000
        /*0030*/ 	.short	0x0001
        /*0032*/ 	.short	0x0008
        /*0034*/ 	.byte	0x00, 0xf5, 0x21, 0x00


	//----- nvinfo : EIATTR_KPARAM_INFO
	.align		4
.L_13:
        /*0038*/ 	.byte	0x04, 0x17
        /*003a*/ 	.short	(.L_15 - .L_14)
.L_14:
        /*003c*/ 	.word	0x00000000
        /*0040*/ 	.short	0x0000
        /*0042*/ 	.short	0x0000
        /*0044*/ 	.byte	0x00, 0xf5, 0x21, 0x00


	//----- nvinfo : EIATTR_SPARSE_MMA_MASK
	.align		4
.L_15:
        /*0048*/ 	.byte	0x03, 0x50
        /*004a*/ 	.short	0x0000


	//----- nvinfo : EIATTR_MAXREG_COUNT
	.align		4
        /*004c*/ 	.byte	0x03, 0x1b
        /*004e*/ 	.short	0x00ff


	//----- nvinfo : EIATTR_NUM_BARRIERS
	.align		4
        /*0050*/ 	.byte	0x02, 0x4c
        /*0052*/ 	.byte	0x01
	.zero		1


	//----- nvinfo : EIATTR_MERCURY_ISA_VERSION
	.align		4
        /*0054*/ 	.byte	0x03, 0x5f
        /*0056*/ 	.short	0x0101


	//----- nvinfo : EIATTR_VRC_CTA_INIT_COUNT
	.align		4
        /*0058*/ 	.byte	0x02, 0x4a
	.zero		1
	.zero		1


	//----- nvinfo : EIATTR_EXIT_INSTR_OFFSETS
	.align		4
        /*005c*/ 	.byte	0x04, 0x1c
        /*005e*/ 	.short	(.L_17 - .L_16)


	//   ....[0]....
.L_16:
        /*0060*/ 	.word	0x00001890


	//----- nvinfo : EIATTR_CBANK_PARAM_SIZE
	.align		4
.L_17:
        /*0064*/ 	.byte	0x03, 0x19
        /*0066*/ 	.short	0x001c


	//----- nvinfo : EIATTR_PARAM_CBANK
	.align		4
        /*0068*/ 	.byte	0x04, 0x0a
        /*006a*/ 	.short	(.L_19 - .L_18)
	.align		4
.L_18:
        /*006c*/ 	.word	index@(.nv.constant0._Z9matrixMulPfS_S_i)
        /*0070*/ 	.short	0x0380
        /*0072*/ 	.short	0x001c


	//----- nvinfo : EIATTR_SW_WAR
	.align		4
.L_19:
        /*0074*/ 	.byte	0x04, 0x36
        /*0076*/ 	.short	(.L_21 - .L_20)
.L_20:
        /*0078*/ 	.word	0x00000008
.L_21:


//--------------------- .nv.callgraph             --------------------------
	.section	.nv.callgraph,"",@"SHT_CUDA_CALLGRAPH"
	.align	4
	.sectionentsize	8
	.align		4
        /*0000*/ 	.word	0x00000000
	.align		4
        /*0004*/ 	.word	0xffffffff
	.align		4
        /*0008*/ 	.word	0x00000000
	.align		4
        /*000c*/ 	.word	0xfffffffe
	.align		4
        /*0010*/ 	.word	0x00000000
	.align		4
        /*0014*/ 	.word	0xfffffffd
	.align		4
        /*0018*/ 	.word	0x00000000
	.align		4
        /*001c*/ 	.word	0xfffffffc


//--------------------- .text._Z9matrixMulPfS_S_i --------------------------
	.section	.text._Z9matrixMulPfS_S_i,"ax",@progbits
	.align	128
        .global         _Z9matrixMulPfS_S_i
        .type           _Z9matrixMulPfS_S_i,@function
        .size           _Z9matrixMulPfS_S_i,(.L_x_5 - _Z9matrixMulPfS_S_i)
        .other          _Z9matrixMulPfS_S_i,@"STO_CUDA_ENTRY STV_DEFAULT"
_Z9matrixMulPfS_S_i:
.text._Z9matrixMulPfS_S_i:
[----:B------:R-:W-:Y:S08]  /*0000*/  LDC R1, c[0x0][0x37c] ;  /* 0x0000df00ff017b82 */ /* 0x000ff00000000800 */
[----:B------:R-:W0:Y:S01]  /*0010*/  LDC R5, c[0x0][0x398] ;  /* 0x0000e600ff057b82 */ /* 0x000e220000000800 */
[----:B------:R-:W1:Y:S01]  /*0020*/  S2R R6, SR_CTAID.Y ;  /* 0x0000000000067919 */ /* 0x000e620000002600 */
[----:B------:R-:W2:Y:S01]  /*0030*/  LDCU.64 UR8, c[0x0][0x358] ;  /* 0x00006b00ff0877ac */ /* 0x000ea20008000a00 */
[----:B------:R-:W-:Y:S01]  /*0040*/  HFMA2 R31, -RZ, RZ, 0, 0 ;  /* 0x00000000ff1f7431 */ /* 0x000fe200000001ff */
[----:B------:R-:W1:Y:S01]  /*0050*/  S2R R3, SR_TID.Y ;  /* 0x0000000000037919 */ /* 0x000e620000002200 */
[----:B------:R-:W3:Y:S01]  /*0060*/  S2R R11, SR_CTAID.X ;  /* 0x00000000000b7919 */ /* 0x000ee20000002500 */
[----:B------:R-:W3:Y:S01]  /*0070*/  S2R R2, SR_TID.X ;  /* 0x0000000000027919 */ /* 0x000ee20000002100 */
[----:B0-----:R-:W-:-:S02]  /*0080*/  ISETP.GE.AND P0, PT, R5, 0x10, PT ;  /* 0x000000100500780c */ /* 0x001fc40003f06270 */
[----:B------:R-:W-:-:S04]  /*0090*/  SHF.R.S32.HI R0, RZ, 0x1f, R5 ;  /* 0x0000001fff007819 */ /* 0x000fc80000011405 */
[----:B------:R-:W-:Y:S02]  /*00a0*/  LEA.HI R0, R0, R5, RZ, 0x4 ;  /* 0x0000000500007211 */ /* 0x000fe400078f20ff */
[----:B-1----:R-:W-:Y:S02]  /*00b0*/  LEA R6, R6, R3, 0x4 ;  /* 0x0000000306067211 */ /* 0x002fe400078e20ff */
[----:B---3--:R-:W-:-:S03]  /*00c0*/  LEA R4, R11, R2, 0x4 ;  /* 0x000000020b047211 */ /* 0x008fc600078e20ff */
[----:B--2---:R-:W-:Y:S05]  /*00d0*/  @!P0 BRA `(.L_x_0) ;  /* 0x0000001400dc8947 */ /* 0x004fea0003800000 */
[----:B------:R-:W0:Y:S01]  /*00e0*/  S2UR UR6, SR_CgaCtaId ;  /* 0x00000000000679c3 */ /* 0x000e220000008800 */
[----:B------:R-:W-:Y:S01]  /*00f0*/  SHF.R.S32.HI R29, RZ, 0x4, R0 ;  /* 0x00000004ff1d7819 */ /* 0x000fe20000011400 */
[----:B------:R-:W-:Y:S01]  /*0100*/  UMOV UR4, 0x400 ;  /* 0x0000040000047882 */ /* 0x000fe20000000000 */
[----:B------:R-:W-:Y:S01]  /*0110*/  IMAD R21, R6, R5, R2 ;  /* 0x0000000506157224 */ /* 0x000fe200078e0202 */
[----:B------:R-:W-:Y:S02]  /*0120*/  MOV R31, RZ ;  /* 0x000000ff001f7202 */ /* 0x000fe40000000f00 */
[----:B------:R-:W-:-:S04]  /*0130*/  IADD3 R0, PT, PT, R29, -0x1, RZ ;  /* 0xffffffff1d007810 */ /* 0x000fc80007ffe0ff */
[----:B------:R-:W-:Y:S02]  /*0140*/  ISETP.GE.U32.AND P0, PT, R0, 0x3, PT ;  /* 0x000000030000780c */ /* 0x000fe40003f06070 */
[----:B------:R-:W-:Y:S01]  /*0150*/  MOV R0, RZ ;  /* 0x000000ff00007202 */ /* 0x000fe20000000f00 */
[----:B0-----:R-:W-:-:S06]  /*0160*/  ULEA UR5, UR6, UR4, 0x18 ;  /* 0x0000000406057291 */ /* 0x001fcc000f8ec0ff */
[----:B------:R-:W-:-:S04]  /*0170*/  LEA R7, R3, UR5, 0x6 ;  /* 0x0000000503077c11 */ /* 0x000fc8000f8e30ff */
[----:B------:R-:W-:Y:S05]  /*0180*/  @!P0 BRA `(.L_x_1) ;  /* 0x0000000c002c8947 */ /* 0x000fea0003800000 */
[C---:B------:R-:W-:Y:S01]  /*0190*/  IADD3 R0, PT, PT, R3.reuse, 0x30, RZ ;  /* 0x0000003003007810 */ /* 0x040fe20007ffe0ff */
[----:B------:R-:W-:Y:S01]  /*01a0*/  UIADD3 UR5, UPT, UPT, UR4, 0x400, URZ ;  /* 0x0000040004057890 */ /* 0x000fe2000fffe0ff */
[C---:B------:R-:W-:Y:S01]  /*01b0*/  IADD3 R8, PT, PT, R3.reuse, 0x20, RZ ;  /* 0x0000002003087810 */ /* 0x040fe20007ffe0ff */
[CCC-:B------:R-:W-:Y:S01]  /*01c0*/  IMAD R24, R3.reuse, R5.reuse, R2.reuse ;  /* 0x0000000503187224 */ /* 0x1c0fe200078e0202 */
[----:B------:R-:W-:Y:S01]  /*01d0*/  IADD3 R9, PT, PT, R3, 0x10, RZ ;  /* 0x0000001003097810 */ /* 0x000fe20007ffe0ff */
[-CC-:B------:R-:W-:Y:S01]  /*01e0*/  IMAD R0, R0, R5.reuse, R2.reuse ;  /* 0x0000000500007224 */ /* 0x180fe200078e0202 */
[----:B------:R-:W-:Y:S01]  /*01f0*/  ULEA UR5, UR6, UR5, 0x18 ;  /* 0x0000000506057291 */ /* 0x000fe2000f8ec0ff */
[-CC-:B------:R-:W-:Y:S02]  /*0200*/  IMAD R8, R8, R5.reuse, R2.reuse ;  /* 0x0000000508087224 */ /* 0x180fe400078e0202 */
[----:B------:R-:W-:Y:S02]  /*0210*/  HFMA2 R31, -RZ, RZ, 0, 0 ;  /* 0x00000000ff1f7431 */ /* 0x000fe400000001ff */
[----:B------:R-:W-:Y:S01]  /*0220*/  IMAD R9, R9, R5, R2 ;  /* 0x0000000509097224 */ /* 0x000fe200078e0202 */
[----:B------:R-:W-:-:S02]  /*0230*/  LEA R30, R11, R0, 0x4 ;  /* 0x000000000b1e7211 */ /* 0x000fc400078e20ff */
[----:B------:R-:W-:Y:S02]  /*0240*/  LOP3.LUT R0, R29, 0x7fffffc, RZ, 0xc0, !PT ;  /* 0x07fffffc1d007812 */ /* 0x000fe400078ec0ff */
[----:B------:R-:W-:Y:S02]  /*0250*/  LEA R22, R2, UR5, 0x2 ;  /* 0x0000000502167c11 */ /* 0x000fe4000f8e10ff */
[C---:B------:R-:W-:Y:S02]  /*0260*/  LEA R24, R11.reuse, R24, 0x4 ;  /* 0x000000180b187211 */ /* 0x040fe400078e20ff */
[C---:B------:R-:W-:Y:S02]  /*0270*/  LEA R28, R11.reuse, R8, 0x4 ;  /* 0x000000080b1c7211 */ /* 0x040fe400078e20ff */
[----:B------:R-:W-:Y:S02]  /*0280*/  LEA R26, R11, R9, 0x4 ;  /* 0x000000090b1a7211 */ /* 0x000fe400078e20ff */
[----:B------:R-:W-:-:S02]  /*0290*/  MOV R27, R21 ;  /* 0x00000015001b7202 */ /* 0x000fc40000000f00 */
[----:B------:R-:W-:Y:S02]  /*02a0*/  LEA R23, R2, R7, 0x2 ;  /* 0x0000000702177211 */ /* 0x000fe400078e10ff */
[----:B------:R-:W-:Y:S02]  /*02b0*/  IADD3 R25, PT, PT, -R0, RZ, RZ ;  /* 0x000000ff00197210 */ /* 0x000fe40007ffe1ff */
[----:B------:R-:W-:-:S07]  /*02c0*/  LEA R20, R3, R22, 0x6 ;  /* 0x0000001603147211 */ /* 0x000fce00078e30ff */
.L_x_2:
[----:B------:R-:W0:Y:S08]  /*02d0*/  LDC.64 R16, c[0x0][0x380] ;  /* 0x0000e000ff107b82 */ /* 0x000e300000000a00 */
[----:B------:R-:W1:Y:S01]  /*02e0*/  LDC.64 R18, c[0x0][0x388] ;  /* 0x0000e200ff127b82 */ /* 0x000e620000000a00 */
[----:B0-----:R-:W-:-:S05]  /*02f0*/  IMAD.WIDE R16, R27, 0x4, R16 ;  /* 0x000000041b107825 */ /* 0x001fca00078e0210 */
[----:B------:R-:W2:Y:S01]  /*0300*/  LDG.E R10, desc[UR8][R16.64] ;  /* 0x00000008100a7981 */ /* 0x000ea2000c1e1900 */
[----:B-1----:R-:W-:-:S05]  /*0310*/  IMAD.WIDE.U32 R8, R24, 0x4, R18 ;  /* 0x0000000418087825 */ /* 0x002fca00078e0012 */
[----:B------:R-:W3:Y:S04]  /*0320*/  LDG.E R35, desc[UR8][R8.64] ;  /* 0x0000000808237981 */ /* 0x000ee8000c1e1900 */
[----:B--2---:R-:W-:Y:S04]  /*0330*/  STS [R23], R10 ;  /* 0x0000000a17007388 */ /* 0x004fe80000000800 */
[----:B---3--:R-:W-:Y:S01]  /*0340*/  STS [R20], R35 ;  /* 0x0000002314007388 */ /* 0x008fe20000000800 */
[----:B------:R-:W-:Y:S06]  /*0350*/  BAR.SYNC.DEFER_BLOCKING 0x0 ;  /* 0x0000000000007b1d */ /* 0x000fec0000010000 */
[----:B------:R-:W-:Y:S04]  /*0360*/  LDS R11, [R22] ;  /* 0x00000000160b7984 */ /* 0x000fe80000000800 */
[----:B------:R-:W0:Y:S04]  /*0370*/  LDS.128 R12, [R7] ;  /* 0x00000000070c7984 */ /* 0x000e280000000c00 */
[----:B------:R-:W1:Y:S04]  /*0380*/  LDS R37, [R22+0x40] ;  /* 0x0000400016257984 */ /* 0x000e680000000800 */
[----:B------:R-:W2:Y:S01]  /*0390*/  LDS R33, [R22+0x80] ;  /* 0x0000800016217984 */ /* 0x000ea20000000800 */
[----:B0-----:R-:W-:-:S03]  /*03a0*/  FFMA R32, R12, R11, R31 ;  /* 0x0000000b0c207223 */ /* 0x001fc6000000001f */
[----:B------:R-:W0:Y:S01]  /*03b0*/  LDS R12, [R22+0xc0] ;  /* 0x0000c000160c7984 */ /* 0x000e220000000800 */
[----:B-1----:R-:W-:-:S03]  /*03c0*/  FFMA R34, R37, R13, R32 ;  /* 0x0000000d25227223 */ /* 0x002fc60000000020 */
[----:B------:R-:W-:Y:S04]  /*03d0*/  LDS R13, [R22+0x100] ;  /* 0x00010000160d7984 */ /* 0x000fe80000000800 */
[----:B------:R-:W1:Y:S04]  /*03e0*/  LDS.128 R8, [R7+0x10] ;  /* 0x0000100007087984 */ /* 0x000e680000000c00 */
[----:B------:R-:W3:Y:S04]  /*03f0*/  LDS R32, [R22+0x140] ;  /* 0x0001400016207984 */ /* 0x000ee80000000800 */
[----:B------:R-:W4:Y:S01]  /*0400*/  LDS R31, [R22+0x180] ;  /* 0x00018000161f7984 */ /* 0x000f220000000800 */
[----:B--2---:R-:W-:-:S03]  /*0410*/  FFMA R33, R33, R14, R34 ;  /* 0x0000000e21217223 */ /* 0x004fc60000000022 */
[----:B------:R-:W-:Y:S04]  /*0420*/  LDS R37, [R22+0x340] ;  /* 0x0003400016257984 */ /* 0x000fe80000000800 */
[----:B------:R-:W-:Y:S01]  /*0430*/  LDS R34, [R22+0x3c0] ;  /* 0x0003c00016227984 */ /* 0x000fe20000000800 */
[----:B0-----:R-:W-:-:S03]  /*0440*/  FFMA R15, R12, R15, R33 ;  /* 0x0000000f0c0f7223 */ /* 0x001fc60000000021 */
[----:B------:R-:W-:Y:S01]  /*0450*/  LDS R33, [R22+0x240] ;  /* 0x0002400016217984 */ /* 0x000fe20000000800 */
[----:B-1----:R-:W-:-:S03]  /*0460*/  FFMA R13, R8, R13, R15 ;  /* 0x0000000d080d7223 */ /* 0x002fc6000000000f */
[----:B------:R-:W0:Y:S01]  /*0470*/  LDS R8, [R22+0x1c0] ;  /* 0x0001c00016087984 */ /* 0x000e220000000800 */
[----:B---3--:R-:W-:-:S03]  /*0480*/  FFMA R32, R32, R9, R13 ;  /* 0x0000000920207223 */ /* 0x008fc6000000000d */
[----:B------:R-:W-:Y:S04]  /*0490*/  LDS R9, [R22+0x200] ;  /* 0x0002000016097984 */ /* 0x000fe80000000800 */
[----:B------:R-:W1:Y:S01]  /*04a0*/  LDS.128 R12, [R7+0x20] ;  /* 0x00002000070c7984 */ /* 0x000e620000000c00 */
[----:B----4-:R-:W-:-:S03]  /*04b0*/  FFMA R31, R31, R10, R32 ;  /* 0x0000000a1f1f7223 */ /* 0x010fc60000000020 */
[----:B------:R-:W2:Y:S04]  /*04c0*/  LDS R32, [R22+0x280] ;  /* 0x0002800016207984 */ /* 0x000ea80000000800 */
[----:B------:R-:W3:Y:S01]  /*04d0*/  LDS R10, [R22+0x2c0] ;  /* 0x0002c000160a7984 */ /* 0x000ee20000000800 */
[----:B0-----:R-:W-:-:S03]  /*04e0*/  FFMA R11, R8, R11, R31 ;  /* 0x0000000b080b7223 */ /* 0x001fc6000000001f */
[----:B------:R-:W-:Y:S01]  /*04f0*/  LDS R31, [R22+0x380] ;  /* 0x00038000161f7984 */ /* 0x000fe20000000800 */
[----:B-1----:R-:W-:-:S03]  /*0500*/  FFMA R12, R12, R9, R11 ;  /* 0x000000090c0c7223 */ /* 0x002fc6000000000b */
[----:B------:R-:W-:Y:S01]  /*0510*/  LDS R9, [R22+0x300] ;  /* 0x0003000016097984 */ /* 0x000fe20000000800 */
[----:B------:R-:W-:-:S04]  /*0520*/  FFMA R13, R33, R13, R12 ;  /* 0x0000000d210d7223 */ /* 0x000fc8000000000c */
[----:B--2---:R-:W-:-:S04]  /*0530*/  FFMA R13, R32, R14, R13 ;  /* 0x0000000e200d7223 */ /* 0x004fc8000000000d */
[----:B---3--:R-:W-:Y:S02]  /*0540*/  FFMA R11, R10, R15, R13 ;  /* 0x0000000f0a0b7223 */ /* 0x008fe4000000000d */
[----:B------:R-:W0:Y:S01]  /*0550*/  LDS.128 R12, [R7+0x30] ;  /* 0x00003000070c7984 */ /* 0x000e220000000c00 */
[----:B------:R-:W-:Y:S01]  /*0560*/  IMAD.WIDE.U32 R32, R26, 0x4, R18 ;  /* 0x000000041a207825 */ /* 0x000fe200078e0012 */
[----:B------:R-:W-:Y:S06]  /*0570*/  BAR.SYNC.DEFER_BLOCKING 0x0 ;  /* 0x0000000000007b1d */ /* 0x000fec0000010000 */
[----:B------:R-:W2:Y:S04]  /*0580*/  LDG.E R33, desc[UR8][R32.64] ;  /* 0x0000000820217981 */ /* 0x000ea8000c1e1900 */
[----:B------:R-:W3:Y:S01]  /*0590*/  LDG.E R32, desc[UR8][R16.64+0x40] ;  /* 0x0000400810207981 */ /* 0x000ee2000c1e1900 */
[----:B0-----:R-:W-:-:S04]  /*05a0*/  FFMA R12, R12, R9, R11 ;  /* 0x000000090c0c7223 */ /* 0x001fc8000000000b */
[----:B------:R-:W-:-:S04]  /*05b0*/  FFMA R36, R37, R13, R12 ;  /* 0x0000000d25247223 */ /* 0x000fc8000000000c */
[----:B------:R-:W-:-:S04]  /*05c0*/  FFMA R31, R31, R14, R36 ;  /* 0x0000000e1f1f7223 */ /* 0x000fc80000000024 */
[----:B------:R-:W-:Y:S01]  /*05d0*/  FFMA R15, R34, R15, R31 ;  /* 0x0000000f220f7223 */ /* 0x000fe2000000001f */
[----:B---3--:R-:W-:Y:S04]  /*05e0*/  STS [R23], R32 ;  /* 0x0000002017007388 */ /* 0x008fe80000000800 */
[----:B--2---:R-:W-:Y:S01]  /*05f0*/  STS [R20], R33 ;  /* 0x0000002114007388 */ /* 0x004fe20000000800 */
[----:B------:R-:W-:Y:S06]  /*0600*/  BAR.SYNC.DEFER_BLOCKING 0x0 ;  /* 0x0000000000007b1d */ /* 0x000fec0000010000 */
[----:B------:R-:W-:Y:S04]  /*0610*/  LDS R35, [R22] ;  /* 0x0000000016237984 */ /* 0x000fe80000000800 */
[----:B------:R-:W0:Y:S04]  /*0620*/  LDS.128 R8, [R7] ;  /* 0x0000000007087984 */ /* 0x000e280000000c00 */
[----:B------:R-:W1:Y:S04]  /*0630*/  LDS R12, [R22+0x40] ;  /* 0x00004000160c7984 */ /* 0x000e680000000800 */
[----:B------:R-:W2:Y:S04]  /*0640*/  LDS R31, [R22+0x80] ;  /* 0x00008000161f7984 */ /* 0x000ea80000000800 */
[----:B------:R-:W-:Y:S04]  /*0650*/  LDS R32, [R22+0x140] ;  /* 0x0001400016207984 */ /* 0x000fe80000000800 */
[----:B------:R-:W-:Y:S04]  /*0660*/  LDS R33, [R22+0x180] ;  /* 0x0001800016217984 */ /* 0x000fe80000000800 */
[----:B------:R-:W-:Y:S01]  /*0670*/  LDS R37, [R22+0x340] ;  /* 0x0003400016257984 */ /* 0x000fe20000000800 */
[----:B0-----:R-:W-:-:S03]  /*0680*/  FFMA R15, R8, R35, R15 ;  /* 0x00000023080f7223 */ /* 0x001fc6000000000f */
[----:B------:R-:W0:Y:S01]  /*0690*/  LDS R8, [R22+0xc0] ;  /* 0x0000c00016087984 */ /* 0x000e220000000800 */
[----:B-1----:R-:W-:-:S03]  /*06a0*/  FFMA R34, R12, R9, R15 ;  /* 0x000000090c227223 */ /* 0x002fc6000000000f */
[----:B------:R-:W-:Y:S04]  /*06b0*/  LDS R9, [R22+0x100] ;  /* 0x0001000016097984 */ /* 0x000fe80000000800 */
[----:B------:R-:W1:Y:S01]  /*06c0*/  LDS.128 R12, [R7+0x10] ;  /* 0x00001000070c7984 */ /* 0x000e620000000c00 */
[----:B--2---:R-:W-:-:S03]  /*06d0*/  FFMA R31, R31, R10, R34 ;  /* 0x0000000a1f1f7223 */ /* 0x004fc60000000022 */
[----:B------:R-:W-:Y:S01]  /*06e0*/  LDS R34, [R22+0x3c0] ;  /* 0x0003c00016227984 */ /* 0x000fe20000000800 */
[----:B0-----:R-:W-:-:S03]  /*06f0*/  FFMA R11, R8, R11, R31 ;  /* 0x0000000b080b7223 */ /* 0x001fc6000000001f */
[----:B------:R-:W-:Y:S01]  /*0700*/  LDS R31, [R22+0x240] ;  /* 0x00024000161f7984 */ /* 0x000fe20000000800 */
[----:B-1----:R-:W-:-:S03]  /*0710*/  FFMA R9, R12, R9, R11 ;  /* 0x000000090c097223 */ /* 0x002fc6000000000b */
[----:B------:R-:W0:Y:S01]  /*0720*/  LDS R12, [R22+0x1c0] ;  /* 0x0001c000160c7984 */ /* 0x000e220000000800 */
[----:B------:R-:W-:-:S03]  /*0730*/  FFMA R32, R32, R13, R9 ;  /* 0x0000000d20207223 */ /* 0x000fc60000000009 */
[----:B------:R-:W-:Y:S04]  /*0740*/  LDS R13, [R22+0x200] ;  /* 0x00020000160d7984 */ /* 0x000fe80000000800 */
[----:B------:R-:W1:Y:S01]  /*0750*/  LDS.128 R8, [R7+0x20] ;  /* 0x0000200007087984 */ /* 0x000e620000000c00 */
[----:B------:R-:W-:-:S03]  /*0760*/  FFMA R33, R33, R14, R32 ;  /* 0x0000000e21217223 */ /* 0x000fc60000000020 */
[----:B------:R-:W2:Y:S04]  /*0770*/  LDS R32, [R22+0x280] ;  /* 0x0002800016207984 */ /* 0x000ea80000000800 */
[----:B------:R-:W3:Y:S01]  /*0780*/  LDS R14, [R22+0x2c0] ;  /* 0x0002c000160e7984 */ /* 0x000ee20000000800 */
[----:B0-----:R-:W-:-:S04]  /*0790*/  FFMA R15, R12, R15, R33 ;  /* 0x0000000f0c0f7223 */ /* 0x001fc80000000021 */
[----:B-1----:R-:W-:-:S04]  /*07a0*/  FFMA R8, R8, R13, R15 ;  /* 0x0000000d08087223 */ /* 0x002fc8000000000f */
[----:B------:R-:W-:Y:S02]  /*07b0*/  FFMA R9, R31, R9, R8 ;  /* 0x000000091f097223 */ /* 0x000fe40000000008 */
[----:B------:R-:W-:Y:S02]  /*07c0*/  LDS R31, [R22+0x380] ;  /* 0x00038000161f7984 */ /* 0x000fe40000000800 */
[----:B--2---:R-:W-:Y:S02]  /*07d0*/  FFMA R13, R32, R10, R9 ;  /* 0x0000000a200d7223 */ /* 0x004fe40000000009 */
[----:B------:R-:W-:Y:S02]  /*07e0*/  LDS R9, [R22+0x300] ;  /* 0x0003000016097984 */ /* 0x000fe40000000800 */
        /* <DEDUP_REMOVED lines=10> */
[----:B------:R-:W-:Y:S01]  /*0890*/  IMAD.WIDE.U32 R18, R30, 0x4, R18 ;  /* 0x000000041e127825 */ /* 0x000fe200078e0012 */
        /* <DEDUP_REMOVED lines=8> */
[----:B------:R-:W-:Y:S01]  /*0920*/  LDS R34, [R22+0x340] ;  /* 0x0003400016227984 */ /* 0x000fe20000000800 */
[----:B0-----:R-:W-:-:S03]  /*0930*/  FFMA R15, R8, R35, R15 ;  /* 0x00000023080f7223 */ /* 0x001fc6000000000f */
[----:B------:R-:W0:Y:S01]  /*0940*/  LDS R35, [R22+0xc0] ;  /* 0x0000c00016237984 */ /* 0x000e220000000800 */
[----:B-1----:R-:W-:-:S03]  /*0950*/  FFMA R32, R12, R9, R15 ;  /* 0x000000090c207223 */ /* 0x002fc6000000000f */
[----:B------:R-:W-:Y:S04]  /*0960*/  LDS R9, [R22+0x100] ;  /* 0x0001000016097984 */ /* 0x000fe80000000800 */
[----:B------:R-:W1:Y:S04]  /*0970*/  LDS.128 R12, [R7+0x10] ;  /* 0x00001000070c7984 */ /* 0x000e680000000c00 */
[----:B------:R-:W3:Y:S01]  /*0980*/  LDS R8, [R22+0x140] ;  /* 0x0001400016087984 */ /* 0x000ee20000000800 */
[----:B--2---:R-:W-:-:S03]  /*0990*/  FFMA R10, R31, R10, R32 ;  /* 0x0000000a1f0a7223 */ /* 0x004fc60000000020 */
[----:B------:R-:W2:Y:S01]  /*09a0*/  LDS R31, [R22+0x180] ;  /* 0x00018000161f7984 */ /* 0x000ea20000000800 */
[----:B0-----:R-:W-:-:S03]  /*09b0*/  FFMA R11, R35, R11, R10 ;  /* 0x0000000b230b7223 */ /* 0x001fc6000000000a */
[----:B------:R-:W-:Y:S01]  /*09c0*/  LDS R35, [R22+0x240] ;  /* 0x0002400016237984 */ /* 0x000fe20000000800 */
[----:B-1----:R-:W-:-:S03]  /*09d0*/  FFMA R9, R12, R9, R11 ;  /* 0x000000090c097223 */ /* 0x002fc6000000000b */
[----:B------:R-:W0:Y:S01]  /*09e0*/  LDS R12, [R22+0x1c0] ;  /* 0x0001c000160c7984 */ /* 0x000e220000000800 */
[----:B---3--:R-:W-:-:S03]  /*09f0*/  FFMA R32, R8, R13, R9 ;  /* 0x0000000d08207223 */ /* 0x008fc60000000009 */
[----:B------:R-:W1:Y:S04]  /*0a00*/  LDS.128 R8, [R7+0x20] ;  /* 0x0000200007087984 */ /* 0x000e680000000c00 */
[----:B------:R-:W3:Y:S01]  /*0a10*/  LDS R13, [R22+0x280] ;  /* 0x00028000160d7984 */ /* 0x000ee20000000800 */
[----:B--2---:R-:W-:-:S03]  /*0a20*/  FFMA R31, R31, R14, R32 ;  /* 0x0000000e1f1f7223 */ /* 0x004fc60000000020 */
[----:B------:R-:W-:Y:S01]  /*0a30*/  LDS R32, [R22+0x3c0] ;  /* 0x0003c00016207984 */ /* 0x000fe20000000800 */
[----:B0-----:R-:W-:-:S04]  /*0a40*/  FFMA R15, R12, R15, R31 ;  /* 0x0000000f0c0f7223 */ /* 0x001fc8000000001f */
[----:B-1----:R-:W-:Y:S02]  /*0a50*/  FFMA R8, R8, R33, R15 ;  /* 0x0000002108087223 */ /* 0x002fe4000000000f */
[----:B------:R-:W-:Y:S02]  /*0a60*/  LDS R33, [R22+0x380] ;  /* 0x0003800016217984 */ /* 0x000fe40000000800 */
[----:B------:R-:W-:Y:S02]  /*0a70*/  FFMA R12, R35, R9, R8 ;  /* 0x00000009230c7223 */ /* 0x000fe40000000008 */
[----:B------:R-:W0:Y:S02]  /*0a80*/  LDS R8, [R22+0x2c0] ;  /* 0x0002c00016087984 */ /* 0x000e240000000800 */
[----:B---3--:R-:W-:Y:S02]  /*0a90*/  FFMA R9, R13, R10, R12 ;  /* 0x0000000a0d097223 */ /* 0x008fe4000000000c */
[----:B------:R-:W-:Y:S04]  /*0aa0*/  LDS R35, [R22+0x300] ;  /* 0x0003000016237984 */ /* 0x000fe80000000800 */
[----:B------:R-:W1:Y:S01]  /*0ab0*/  LDS.128 R12, [R7+0x30] ;  /* 0x00003000070c7984 */ /* 0x000e620000000c00 */
[----:B------:R-:W-:Y:S06]  /*0ac0*/  BAR.SYNC.DEFER_BLOCKING 0x0 ;  /* 0x0000000000007b1d */ /* 0x000fec0000010000 */
[----:B------:R0:W2:Y:S04]  /*0ad0*/  LDG.E R16, desc[UR8][R16.64+0xc0] ;  /* 0x0000c00810107981 */ /* 0x0000a8000c1e1900 */
[----:B------:R-:W3:Y:S01]  /*0ae0*/  LDG.E R19, desc[UR8][R18.64] ;  /* 0x0000000812137981 */ /* 0x000ee2000c1e1900 */
[----:B0-----:R-:W-:-:S04]  /*0af0*/  FFMA R17, R8, R11, R9 ;  /* 0x0000000b08117223 */ /* 0x001fc80000000009 */
[----:B-1----:R-:W-:-:S04]  /*0b00*/  FFMA R35, R12, R35, R17 ;  /* 0x000000230c237223 */ /* 0x002fc80000000011 */
[----:B------:R-:W-:-:S04]  /*0b10*/  FFMA R34, R34, R13, R35 ;  /* 0x0000000d22227223 */ /* 0x000fc80000000023 */
[----:B------:R-:W-:-:S04]  /*0b20*/  FFMA R33, R33, R14, R34 ;  /* 0x0000000e21217223 */ /* 0x000fc80000000022 */
[----:B------:R-:W-:Y:S01]  /*0b30*/  FFMA R17, R32, R15, R33 ;  /* 0x0000000f20117223 */ /* 0x000fe20000000021 */
[----:B------:R-:W-:-:S04]  /*0b40*/  IADD3 R25, PT, PT, R25, 0x4, RZ ;  /* 0x0000000419197810 */ /* 0x000fc80007ffe0ff */
[----:B------:R-:W-:Y:S02]  /*0b50*/  ISETP.NE.AND P0, PT, R25, RZ, PT ;  /* 0x000000ff1900720c */ /* 0x000fe40003f05270 */
[----:B------:R-:W-:Y:S02]  /*0b60*/  IADD3 R27, PT, PT, R27, 0x40, RZ ;  /* 0x000000401b1b7810 */ /* 0x000fe40007ffe0ff */
[C---:B------:R-:W-:Y:S02]  /*0b70*/  LEA R30, R5.reuse, R30, 0x6 ;  /* 0x0000001e051e7211 */ /* 0x040fe400078e30ff */
[C---:B------:R-:W-:Y:S02]  /*0b80*/  LEA R28, R5.reuse, R28, 0x6 ;  /* 0x0000001c051c7211 */ /* 0x040fe400078e30ff */
[C---:B------:R-:W-:Y:S02]  /*0b90*/  LEA R26, R5.reuse, R26, 0x6 ;  /* 0x0000001a051a7211 */ /* 0x040fe400078e30ff */
[----:B------:R-:W-:Y:S01]  /*0ba0*/  LEA R24, R5, R24, 0x6 ;  /* 0x0000001805187211 */ /* 0x000fe200078e30ff */
[----:B--2---:R-:W-:Y:S04]  /*0bb0*/  STS [R23], R16 ;  /* 0x0000001017007388 */ /* 0x004fe80000000800 */
[----:B---3--:R-:W-:Y:S01]  /*0bc0*/  STS [R20], R19 ;  /* 0x0000001314007388 */ /* 0x008fe20000000800 */
[----:B------:R-:W-:Y:S06]  /*0bd0*/  BAR.SYNC.DEFER_BLOCKING 0x0 ;  /* 0x0000000000007b1d */ /* 0x000fec0000010000 */
[----:B------:R-:W-:Y:S04]  /*0be0*/  LDS R31, [R22] ;  /* 0x00000000161f7984 */ /* 0x000fe80000000800 */
[----:B------:R-:W0:Y:S04]  /*0bf0*/  LDS.128 R8, [R7] ;  /* 0x0000000007087984 */ /* 0x000e280000000c00 */
[----:B------:R-:W1:Y:S04]  /*0c00*/  LDS R36, [R22+0x40] ;  /* 0x0000400016247984 */ /* 0x000e680000000800 */
[----:B------:R-:W2:Y:S04]  /*0c10*/  LDS R37, [R22+0x80] ;  /* 0x0000800016257984 */ /* 0x000ea80000000800 */
[----:B------:R-:W3:Y:S04]  /*0c20*/  LDS R34, [R22+0xc0] ;  /* 0x0000c00016227984 */ /* 0x000ee80000000800 */
[----:B------:R-:W-:Y:S04]  /*0c30*/  LDS R33, [R22+0x100] ;  /* 0x0001000016217984 */ /* 0x000fe80000000800 */
[----:B------:R-:W4:Y:S04]  /*0c40*/  LDS.128 R12, [R7+0x10] ;  /* 0x00001000070c7984 */ /* 0x000f280000000c00 */
[----:B------:R-:W5:Y:S04]  /*0c50*/  LDS R32, [R22+0x140] ;  /* 0x0001400016207984 */ /* 0x000f680000000800 */
[----:B------:R-:W5:Y:S01]  /*0c60*/  LDS R35, [R22+0x180] ;  /* 0x0001800016237984 */ /* 0x000f620000000800 */
[----:B0-----:R-:W-:-:S03]  /*0c70*/  FFMA R17, R8, R31, R17 ;  /* 0x0000001f08117223 */ /* 0x001fc60000000011 */
[----:B------:R-:W0:Y:S01]  /*0c80*/  LDS R8, [R22+0x1c0] ;  /* 0x0001c00016087984 */ /* 0x000e220000000800 */
[----:B-1----:R-:W-:-:S03]  /*0c90*/  FFMA R36, R36, R9, R17 ;  /* 0x0000000924247223 */ /* 0x002fc60000000011 */
[----:B------:R-:W-:Y:S04]  /*0ca0*/  LDS R31, [R22+0x200] ;  /* 0x00020000161f7984 */ /* 0x000fe80000000800 */
[----:B------:R-:W1:Y:S01]  /*0cb0*/  LDS.128 R16, [R7+0x20] ;  /* 0x0000200007107984 */ /* 0x000e620000000c00 */
[----:B--2---:R-:W-:-:S04]  /*0cc0*/  FFMA R37, R37, R10, R36 ;  /* 0x0000000a25257223 */ /* 0x004fc80000000024 */
[----:B---3--:R-:W-:-:S04]  /*0cd0*/  FFMA R11, R34, R11, R37 ;  /* 0x0000000b220b7223 */ /* 0x008fc80000000025 */
[----:B----4-:R-:W-:Y:S02]  /*0ce0*/  FFMA R11, R12, R33, R11 ;  /* 0x000000210c0b7223 */ /* 0x010fe4000000000b */
[----:B------:R-:W2:Y:S02]  /*0cf0*/  LDS R12, [R22+0x240] ;  /* 0x00024000160c7984 */ /* 0x000ea40000000800 */
[----:B-----5:R-:W-:Y:S02]  /*0d00*/  FFMA R32, R32, R13, R11 ;  /* 0x0000000d20207223 */ /* 0x020fe4000000000b */
[----:B------:R-:W3:Y:S02]  /*0d10*/  LDS R13, [R22+0x280] ;  /* 0x00028000160d7984 */ /* 0x000ee40000000800 */
[----:B------:R-:W-:Y:S02]  /*0d20*/  FFMA R35, R35, R14, R32 ;  /* 0x0000000e23237223 */ /* 0x000fe40000000020 */
[----:B------:R-:W4:Y:S04]  /*0d30*/  LDS R14, [R22+0x2c0] ;  /* 0x0002c000160e7984 */ /* 0x000f280000000800 */
[----:B------:R-:W-:Y:S01]  /*0d40*/  LDS R32, [R22+0x340] ;  /* 0x0003400016207984 */ /* 0x000fe20000000800 */
[----:B0-----:R-:W-:-:S03]  /*0d50*/  FFMA R35, R8, R15, R35 ;  /* 0x0000000f08237223 */ /* 0x001fc60000000023 */
[----:B------:R-:W-:Y:S04]  /*0d60*/  LDS R15, [R22+0x300] ;  /* 0x00030000160f7984 */ /* 0x000fe80000000800 */
[----:B------:R-:W0:Y:S01]  /*0d70*/  LDS.128 R8, [R7+0x30] ;  /* 0x0000300007087984 */ /* 0x000e220000000c00 */
[----:B-1----:R-:W-:-:S03]  /*0d80*/  FFMA R35, R16, R31, R35 ;  /* 0x0000001f10237223 */ /* 0x002fc60000000023 */
[----:B------:R-:W1:Y:S04]  /*0d90*/  LDS R31, [R22+0x380] ;  /* 0x00038000161f7984 */ /* 0x000e680000000800 */
[----:B------:R-:W5:Y:S01]  /*0da0*/  LDS R16, [R22+0x3c0] ;  /* 0x0003c00016107984 */ /* 0x000f620000000800 */
[----:B--2---:R-:W-:-:S04]  /*0db0*/  FFMA R12, R12, R17, R35 ;  /* 0x000000110c0c7223 */ /* 0x004fc80000000023 */
[----:B---3--:R-:W-:-:S04]  /*0dc0*/  FFMA R13, R13, R18, R12 ;  /* 0x000000120d0d7223 */ /* 0x008fc8000000000c */
[----:B----4-:R-:W-:-:S04]  /*0dd0*/  FFMA R13, R14, R19, R13 ;  /* 0x000000130e0d7223 */ /* 0x010fc8000000000d */
[----:B0-----:R-:W-:-:S04]  /*0de0*/  FFMA R13, R8, R15, R13 ;  /* 0x0000000f080d7223 */ /* 0x001fc8000000000d */
[----:B------:R-:W-:-:S04]  /*0df0*/  FFMA R32, R32, R9, R13 ;  /* 0x0000000920207223 */ /* 0x000fc8000000000d */
[----:B-1----:R-:W-:-:S04]  /*0e00*/  FFMA R31, R31, R10, R32 ;  /* 0x0000000a1f1f7223 */ /* 0x002fc80000000020 */
[----:B-----5:R-:W-:Y:S01]  /*0e10*/  FFMA R31, R16, R11, R31 ;  /* 0x0000000b101f7223 */ /* 0x020fe2000000001f */
[----:B------:R-:W-:Y:S06]  /*0e20*/  BAR.SYNC.DEFER_BLOCKING 0x0 ;  /* 0x0000000000007b1d */ /* 0x000fec0000010000 */
[----:B------:R-:W-:Y:S05]  /*0e30*/  @P0 BRA `(.L_x_2) ;  /* 0xfffffff400240947 */ /* 0x000fea000383ffff */
.L_x_1:
[----:B------:R-:W-:-:S13]  /*0e40*/  LOP3.LUT P0, R8, R29, 0x3, RZ, 0xc0, !PT ;  /* 0x000000031d087812 */ /* 0x000fda000780c0ff */
[----:B------:R-:W-:Y:S05]  /*0e50*/  @!P0 BRA `(.L_x_0) ;  /* 0x00000008007c8947 */ /* 0x000fea0003800000 */
[----:B------:R-:W-:Y:S02]  /*0e60*/  ISETP.NE.AND P0, PT, R8, 0x1, PT ;  /* 0x000000010800780c */ /* 0x000fe40003f05270 */
[----:B------:R-:W-:-:S04]  /*0e70*/  LOP3.LUT R29, R29, 0x1, RZ, 0xc0, !PT ;  /* 0x000000011d1d7812 */ /* 0x000fc800078ec0ff */
[----:B------:R-:W-:-:S07]  /*0e80*/  ISETP.NE.U32.AND P1, PT, R29, 0x1, PT ;  /* 0x000000011d00780c */ /* 0x000fce0003f25070 */
[----:B------:R-:W-:Y:S06]  /*0e90*/  @!P0 BRA `(.L_x_3) ;  /* 0x0000000400908947 */ /* 0x000fec0003800000 */
[----:B------:R-:W0:Y:S01]  /*0ea0*/  LDC.64 R22, c[0x0][0x380] ;  /* 0x0000e000ff167b82 */ /* 0x000e220000000a00 */
[C---:B------:R-:W-:Y:S02]  /*0eb0*/  LEA R18, R0.reuse, R3, 0x4 ;  /* 0x0000000300127211 */ /* 0x040fe400078e20ff */
[----:B------:R-:W-:-:S03]  /*0ec0*/  LEA R9, R0, R21, 0x4 ;  /* 0x0000001500097211 */ /* 0x000fc600078e20ff */
[----:B------:R-:W-:Y:S02]  /*0ed0*/  IMAD R13, R18, R5, R4 ;  /* 0x00000005120d7224 */ /* 0x000fe400078e0204 */
[----:B------:R-:W1:Y:S01]  /*0ee0*/  LDC.64 R16, c[0x0][0x388] ;  /* 0x0000e200ff107b82 */ /* 0x000e620000000a00 */
[----:B0-----:R-:W-:-:S05]  /*0ef0*/  IMAD.WIDE R22, R9, 0x4, R22 ;  /* 0x0000000409167825 */ /* 0x001fca00078e0216 */
[----:B------:R-:W2:Y:S01]  /*0f00*/  LDG.E R19, desc[UR8][R22.64] ;  /* 0x0000000816137981 */ /* 0x000ea2000c1e1900 */
[----:B-1----:R-:W-:-:S05]  /*0f10*/  IMAD.WIDE.U32 R12, R13, 0x4, R16 ;  /* 0x000000040d0c7825 */ /* 0x002fca00078e0010 */
[----:B------:R-:W3:Y:S01]  /*0f20*/  LDG.E R25, desc[UR8][R12.64] ;  /* 0x000000080c197981 */ /* 0x000ee2000c1e1900 */
[----:B------:R-:W-:-:S04]  /*0f30*/  UIADD3 UR5, UPT, UPT, UR4, 0x400, URZ ;  /* 0x0000040004057890 */ /* 0x000fc8000fffe0ff */
[----:B------:R-:W-:Y:S01]  /*0f40*/  ULEA UR5, UR6, UR5, 0x18 ;  /* 0x0000000506057291 */ /* 0x000fe2000f8ec0ff */
[----:B------:R-:W-:-:S05]  /*0f50*/  LEA R30, R2, R7, 0x2 ;  /* 0x00000007021e7211 */ /* 0x000fca00078e10ff */
[----:B------:R-:W-:-:S04]  /*0f60*/  LEA R20, R2, UR5, 0x2 ;  /* 0x0000000502147c11 */ /* 0x000fc8000f8e10ff */
[----:B------:R-:W-:Y:S02]  /*0f70*/  LEA R32, R3, R20, 0x6 ;  /* 0x0000001403207211 */ /* 0x000fe400078e30ff */
[----:B------:R-:W-:Y:S01]  /*0f80*/  IADD3 R18, PT, PT, R18, 0x10, RZ ;  /* 0x0000001012127810 */ /* 0x000fe20007ffe0ff */
        /* <DEDUP_REMOVED lines=11> */
[----:B------:R-:W5:Y:S04]  /*1040*/  LDS R19, [R20+0x180] ;  /* 0x0001800014137984 */ /* 0x000f680000000800 */
[----:B------:R-:W5:Y:S04]  /*1050*/  LDS R24, [R20+0x1c0] ;  /* 0x0001c00014187984 */ /* 0x000f680000000800 */
[----:B------:R-:W-:Y:S01]  /*1060*/  LDS R36, [R20+0x240] ;  /* 0x0002400014247984 */ /* 0x000fe20000000800 */
[----:B0-----:R-:W-:-:S03]  /*1070*/  FFMA R8, R8, R27, R31 ;  /* 0x0000001b08087223 */ /* 0x001fc6000000001f */
[----:B------:R-:W-:Y:S01]  /*1080*/  LDS R27, [R20+0x200] ;  /* 0x00020000141b7984 */ /* 0x000fe20000000800 */
[----:B-1----:R-:W-:-:S03]  /*1090*/  FFMA R9, R29, R9, R8 ;  /* 0x000000091d097223 */ /* 0x002fc60000000008 */
[----:B------:R-:W-:Y:S01]  /*10a0*/  LDS R29, [R20+0x300] ;  /* 0x00030000141d7984 */ /* 0x000fe20000000800 */
[----:B--2---:R-:W-:-:S03]  /*10b0*/  FFMA R10, R28, R10, R9 ;  /* 0x0000000a1c0a7223 */ /* 0x004fc60000000009 */
[----:B------:R-:W-:Y:S01]  /*10c0*/  LDS R31, [R20+0x380] ;  /* 0x00038000141f7984 */ /* 0x000fe20000000800 */
[----:B---3--:R-:W-:-:S03]  /*10d0*/  FFMA R11, R33, R11, R10 ;  /* 0x0000000b210b7223 */ /* 0x008fc6000000000a */
[----:B------:R-:W-:Y:S04]  /*10e0*/  LDS R33, [R20+0x280] ;  /* 0x0002800014217984 */ /* 0x000fe80000000800 */
[----:B------:R-:W-:Y:S01]  /*10f0*/  LDS R28, [R20+0x3c0] ;  /* 0x0003c000141c7984 */ /* 0x000fe20000000800 */
[----:B----4-:R-:W-:-:S03]  /*1100*/  FFMA R11, R12, R34, R11 ;  /* 0x000000220c0b7223 */ /* 0x010fc6000000000b */
[----:B------:R-:W-:Y:S01]  /*1110*/  LDS R34, [R20+0x2c0] ;  /* 0x0002c00014227984 */ /* 0x000fe20000000800 */
[----:B-----5:R-:W-:Y:S01]  /*1120*/  FFMA R26, R26, R13, R11 ;  /* 0x0000000d1a1a7223 */ /* 0x020fe2000000000b */
[----:B------:R-:W-:Y:S02]  /*1130*/  IMAD R13, R18, R5, R4 ;  /* 0x00000005120d7224 */ /* 0x000fe400078e0204 */
[----:B------:R-:W0:Y:S01]  /*1140*/  LDS.128 R8, [R7+0x20] ;  /* 0x0000200007087984 */ /* 0x000e220000000c00 */
[----:B------:R-:W-:Y:S01]  /*1150*/  FFMA R19, R19, R14, R26 ;  /* 0x0000000e13137223 */ /* 0x000fe2000000001a */
[----:B------:R-:W-:Y:S02]  /*1160*/  IMAD.WIDE.U32 R12, R13, 0x4, R16 ;  /* 0x000000040d0c7825 */ /* 0x000fe400078e0010 */
[----:B------:R-:W-:Y:S02]  /*1170*/  LDS R26, [R20+0x340] ;  /* 0x00034000141a7984 */ /* 0x000fe40000000800 */
[----:B------:R-:W-:-:S02]  /*1180*/  FFMA R35, R24, R15, R19 ;  /* 0x0000000f18237223 */ /* 0x000fc40000000013 */
[----:B------:R-:W1:Y:S01]  /*1190*/  LDS.128 R16, [R7+0x30] ;  /* 0x0000300007107984 */ /* 0x000e620000000c00 */
[----:B------:R-:W-:Y:S06]  /*11a0*/  BAR.SYNC.DEFER_BLOCKING 0x0 ;  /* 0x0000000000007b1d */ /* 0x000fec0000010000 */
[----:B------:R-:W2:Y:S04]  /*11b0*/  LDG.E R23, desc[UR8][R22.64+0x40] ;  /* 0x0000400816177981 */ /* 0x000ea8000c1e1900 */
[----:B------:R-:W3:Y:S01]  /*11c0*/  LDG.E R37, desc[UR8][R12.64] ;  /* 0x000000080c257981 */ /* 0x000ee2000c1e1900 */
[----:B0-----:R-:W-:-:S04]  /*11d0*/  FFMA R35, R8, R27, R35 ;  /* 0x0000001b08237223 */ /* 0x001fc80000000023 */
[----:B------:R-:W-:-:S04]  /*11e0*/  FFMA R36, R36, R9, R35 ;  /* 0x0000000924247223 */ /* 0x000fc80000000023 */
[----:B------:R-:W-:-:S04]  /*11f0*/  FFMA R33, R33, R10, R36 ;  /* 0x0000000a21217223 */ /* 0x000fc80000000024 */
[----:B------:R-:W-:-:S04]  /*1200*/  FFMA R33, R34, R11, R33 ;  /* 0x0000000b22217223 */ /* 0x000fc80000000021 */
[----:B-1----:R-:W-:-:S04]  /*1210*/  FFMA R29, R16, R29, R33 ;  /* 0x0000001d101d7223 */ /* 0x002fc80000000021 */
[----:B------:R-:W-:-:S04]  /*1220*/  FFMA R26, R26, R17, R29 ;  /* 0x000000111a1a7223 */ /* 0x000fc8000000001d */
[----:B------:R-:W-:-:S04]  /*1230*/  FFMA R31, R31, R18, R26 ;  /* 0x000000121f1f7223 */ /* 0x000fc8000000001a */
[----:B------:R-:W-:Y:S01]  /*1240*/  FFMA R33, R28, R19, R31 ;  /* 0x000000131c217223 */ /* 0x000fe2000000001f */
        /* <DEDUP_REMOVED lines=14> */
[----:B------:R-:W-:Y:S04]  /*1330*/  LDS R31, [R20+0x200] ;  /* 0x00020000141f7984 */ /* 0x000fe80000000800 */
[----:B------:R-:W5:Y:S01]  /*1340*/  LDS.128 R16, [R7+0x20] ;  /* 0x0000200007107984 */ /* 0x000f620000000c00 */
[----:B0-----:R-:W-:-:S03]  /*1350*/  FFMA R25, R12, R25, R33 ;  /* 0x000000190c197223 */ /* 0x001fc60000000021 */
[----:B------:R-:W0:Y:S01]  /*1360*/  LDS R28, [R20+0x240] ;  /* 0x00024000141c7984 */ /* 0x000e220000000800 */
[----:B-1----:R-:W-:-:S03]  /*1370*/  FFMA R24, R24, R13, R25 ;  /* 0x0000000d18187223 */ /* 0x002fc60000000019 */
[----:B------:R-:W1:Y:S01]  /*1380*/  LDS R25, [R20+0x280] ;  /* 0x0002800014197984 */ /* 0x000e620000000800 */
[----:B--2---:R-:W-:-:S03]  /*1390*/  FFMA R27, R27, R14, R24 ;  /* 0x0000000e1b1b7223 */ /* 0x004fc60000000018 */
[----:B------:R-:W2:Y:S01]  /*13a0*/  LDS R24, [R20+0x2c0] ;  /* 0x0002c00014187984 */ /* 0x000ea20000000800 */
[----:B---3--:R-:W-:-:S03]  /*13b0*/  FFMA R33, R22, R15, R27 ;  /* 0x0000000f16217223 */ /* 0x008fc6000000001b */
[----:B------:R-:W-:Y:S04]  /*13c0*/  LDS R27, [R20+0x300] ;  /* 0x00030000141b7984 */ /* 0x000fe80000000800 */
[----:B------:R-:W3:Y:S01]  /*13d0*/  LDS.128 R12, [R7+0x30] ;  /* 0x00003000070c7984 */ /* 0x000ee20000000c00 */
[----:B----4-:R-:W-:-:S03]  /*13e0*/  FFMA R33, R8, R23, R33 ;  /* 0x0000001708217223 */ /* 0x010fc60000000021 */
[----:B------:R-:W4:Y:S04]  /*13f0*/  LDS R22, [R20+0x340] ;  /* 0x0003400014167984 */ /* 0x000f280000000800 */
[----:B------:R-:W4:Y:S01]  /*1400*/  LDS R23, [R20+0x380] ;  /* 0x0003800014177984 */ /* 0x000f220000000800 */
[----:B-----5:R-:W-:-:S03]  /*1410*/  FFMA R30, R30, R9, R33 ;  /* 0x000000091e1e7223 */ /* 0x020fc60000000021 */
[----:B------:R-:W5:Y:S01]  /*1420*/  LDS R8, [R20+0x3c0] ;  /* 0x0003c00014087984 */ /* 0x000f620000000800 */
[----:B------:R-:W-:-:S04]  /*1430*/  FFMA R29, R29, R10, R30 ;  /* 0x0000000a1d1d7223 */ /* 0x000fc8000000001e */
[----:B------:R-:W-:-:S04]  /*1440*/  FFMA R11, R26, R11, R29 ;  /* 0x0000000b1a0b7223 */ /* 0x000fc8000000001d */
[----:B------:R-:W-:-:S04]  /*1450*/  FFMA R11, R16, R31, R11 ;  /* 0x0000001f100b7223 */ /* 0x000fc8000000000b */
[----:B0-----:R-:W-:-:S04]  /*1460*/  FFMA R28, R28, R17, R11 ;  /* 0x000000111c1c7223 */ /* 0x001fc8000000000b */
[----:B-1----:R-:W-:-:S04]  /*1470*/  FFMA R25, R25, R18, R28 ;  /* 0x0000001219197223 */ /* 0x002fc8000000001c */
[----:B--2---:R-:W-:-:S04]  /*1480*/  FFMA R19, R24, R19, R25 ;  /* 0x0000001318137223 */ /* 0x004fc80000000019 */
[----:B---3--:R-:W-:-:S04]  /*1490*/  FFMA R19, R12, R27, R19 ;  /* 0x0000001b0c137223 */ /* 0x008fc80000000013 */
[----:B----4-:R-:W-:-:S04]  /*14a0*/  FFMA R22, R22, R13, R19 ;  /* 0x0000000d16167223 */ /* 0x010fc80000000013 */
[----:B------:R-:W-:-:S04]  /*14b0*/  FFMA R23, R23, R14, R22 ;  /* 0x0000000e17177223 */ /* 0x000fc80000000016 */
[----:B-----5:R-:W-:Y:S01]  /*14c0*/  FFMA R31, R8, R15, R23 ;  /* 0x0000000f081f7223 */ /* 0x020fe20000000017 */
[----:B------:R-:W-:Y:S06]  /*14d0*/  BAR.SYNC.DEFER_BLOCKING 0x0 ;  /* 0x0000000000007b1d */ /* 0x000fec0000010000 */
.L_x_3:
[----:B------:R-:W-:Y:S05]  /*14e0*/  @P1 BRA `(.L_x_0) ;  /* 0x0000000000d81947 */ /* 0x000fea0003800000 */
[----:B------:R-:W0:Y:S01]  /*14f0*/  LDC.64 R8, c[0x0][0x380] ;  /* 0x0000e000ff087b82 */ /* 0x000e220000000a00 */
[C---:B------:R-:W-:Y:S02]  /*1500*/  LEA R10, R0.reuse, R3, 0x4 ;  /* 0x00000003000a7211 */ /* 0x040fe400078e20ff */
[----:B------:R-:W-:-:S03]  /*1510*/  LEA R21, R0, R21, 0x4 ;  /* 0x0000001500157211 */ /* 0x000fc600078e20ff */
[----:B------:R-:W-:Y:S02]  /*1520*/  IMAD R11, R10, R5, R4 ;  /* 0x000000050a0b7224 */ /* 0x000fe400078e0204 */
[----:B------:R-:W1:Y:S01]  /*1530*/  LDC.64 R12, c[0x0][0x388] ;  /* 0x0000e200ff0c7b82 */ /* 0x000e620000000a00 */
[----:B0-----:R-:W-:-:S05]  /*1540*/  IMAD.WIDE R8, R21, 0x4, R8 ;  /* 0x0000000415087825 */ /* 0x001fca00078e0208 */
[----:B------:R-:W2:Y:S01]  /*1550*/  LDG.E R14, desc[UR8][R8.64] ;  /* 0x00000008080e7981 */ /* 0x000ea2000c1e1900 */
[----:B-1----:R-:W-:-:S06]  /*1560*/  IMAD.WIDE.U32 R12, R11, 0x4, R12 ;  /* 0x000000040b0c7825 */ /* 0x002fcc00078e000c */
[----:B------:R-:W3:Y:S01]  /*1570*/  LDG.E R12, desc[UR8][R12.64] ;  /* 0x000000080c0c7981 */ /* 0x000ee2000c1e1900 */
[----:B------:R-:W-:-:S04]  /*1580*/  UIADD3 UR4, UPT, UPT, UR4, 0x400, URZ ;  /* 0x0000040004047890 */ /* 0x000fc8000fffe0ff */
[----:B------:R-:W-:Y:S01]  /*1590*/  ULEA UR4, UR6, UR4, 0x18 ;  /* 0x0000000406047291 */ /* 0x000fe2000f8ec0ff */
[----:B------:R-:W-:-:S05]  /*15a0*/  LEA R15, R2, R7, 0x2 ;  /* 0x00000007020f7211 */ /* 0x000fca00078e10ff */
[----:B------:R-:W-:-:S04]  /*15b0*/  LEA R0, R2, UR4, 0x2 ;  /* 0x0000000402007c11 */ /* 0x000fc8000f8e10ff */
        /* <DEDUP_REMOVED lines=26> */
[----:B------:R-:W4:Y:S01]  /*1760*/  LDS R10, [R0+0x340] ;  /* 0x00034000000a7984 */ /* 0x000f220000000800 */
[----:B-----5:R-:W-:-:S03]  /*1770*/  FFMA R2, R2, R17, R3 ;  /* 0x0000001102027223 */ /* 0x020fc60000000003 */
[----:B------:R-:W5:Y:S04]  /*1780*/  LDS R16, [R0+0x380] ;  /* 0x0003800000107984 */ /* 0x000f680000000800 */
        /* <DEDUP_REMOVED lines=9> */
[----:B-----5:R-:W-:-:S04]  /*1820*/  FFMA R16, R16, R30, R9 ;  /* 0x0000001e10107223 */ /* 0x020fc80000000009 */
[----:B------:R-:W-:Y:S01]  /*1830*/  FFMA R31, R3, R31, R16 ;  /* 0x0000001f031f7223 */ /* 0x000fe20000000010 */
[----:B------:R-:W-:Y:S06]  /*1840*/  BAR.SYNC.DEFER_BLOCKING 0x0 ;  /* 0x0000000000007b1d */ /* 0x000fec0000010000 */
.L_x_0:
[----:B------:R-:W0:Y:S01]  /*1850*/  LDC.64 R2, c[0x0][0x390] ;  /* 0x0000e400ff027b82 */ /* 0x000e220000000a00 */
[----:B------:R-:W-:-:S04]  /*1860*/  IMAD R5, R6, R5, R4 ;  /* 0x0000000506057224 */ /* 0x000fc800078e0204 */
[----:B0-----:R-:W-:-:S05]  /*1870*/  IMAD.WIDE R2, R5, 0x4, R2 ;  /* 0x0000000405027825 */ /* 0x001fca00078e0202 */
[----:B------:R-:W-:Y:S01]  /*1880*/  STG.E desc[UR8][R2.64], R31 ;  /* 0x0000001f02007986 */ /* 0x000fe2000c101908 */
[----:B------:R-:W-:Y:S05]  /*1890*/  EXIT ;  /* 0x000000000000794d */ /* 0x000fea0003800000 */
.L_x_4:
[----:B------:R-:W-:-:S00]  /*18a0*/  BRA `(.L_x_4) ;  /* 0xfffffffc00fc7947 */ /* 0x000fc0000383ffff */
[----:B------:R-:W-:-:S00]  /*18b0*/  NOP ;  /* 0x0000000000007918 */ /* 0x000fc00000000000 */
        /* <DEDUP_REMOVED lines=12> */
.L_x_5:


//--------------------- .nv.shared._Z9matrixMulPfS_S_i --------------------------
	.section	.nv.shared._Z9matrixMulPfS_S_i,"aw",@nobits
	.sectionflags	@""
	.align	4
.nv.shared._Z9matrixMulPfS_S_i:
	.zero		3072


//--------------------- .nv.shared.reserved.0     --------------------------
	.section	.nv.shared.reserved.0,"aw",@nobits
	.weak		__nv_reservedSMEM_offset_0_alias
	.size		__nv_reservedSMEM_offset_0_alias, 0, 64
	.other		__nv_reservedSMEM_offset_0_alias,@"STO_CUDA_RESERVED_SHARED STV_DEFAULT"
__nv_reservedSMEM_offset_0_alias:
	.zero		0
	.zero		64


//--------------------- .nv.constant0._Z9matrixMulPfS_S_i --------------------------
	.section	.nv.constant0._Z9matrixMulPfS_S_i,"a",@progbits
	.sectionflags	@""
	.align	4
.nv.constant0._Z9matrixMulPfS_S_i:
	.zero		924


//--------------------- SYMBOLS --------------------------

	.type		.nv.reservedSmem.offset0,@object
	.size		.nv.reservedSmem.offset0,0x4
	.type		.nv.reservedSmem.cap,@object
	.size		.nv.reservedSmem.cap,0x4
